//
// Generated by NVIDIA NVVM Compiler
//
// Compiler Build ID: CL-36424714
// Cuda compilation tools, release 13.0, V13.0.88
// Based on NVVM 20.0.0
//

.version 9.0
.target sm_100
.address_size 64

	// .globl	_Z13vv2par_kernelPvS_S_S_S_S_S_
.const .align 4 .u32 blocksize_gpu;
.const .align 4 .u32 nParticles_gpu;
.const .align 4 .u32 nTargets_gpu;
.const .align 4 .u32 nParticleBlocks_gpu;
.const .align 4 .u32 nTargetBlocks_gpu;
.const .align 8 .f64 ksigmasqr_gpu;
.const .align 8 .f64 inv_2pi_gpu;
.const .align 8 .f64 myeps_gpu;
.extern .shared .align 16 .b8 BLK_blob[];

.visible .entry _Z13vv2par_kernelPvS_S_S_S_S_S_(
	.param .u64 .ptr .align 1 _Z13vv2par_kernelPvS_S_S_S_S_S__param_0,
	.param .u64 .ptr .align 1 _Z13vv2par_kernelPvS_S_S_S_S_S__param_1,
	.param .u64 .ptr .align 1 _Z13vv2par_kernelPvS_S_S_S_S_S__param_2,
	.param .u64 .ptr .align 1 _Z13vv2par_kernelPvS_S_S_S_S_S__param_3,
	.param .u64 .ptr .align 1 _Z13vv2par_kernelPvS_S_S_S_S_S__param_4,
	.param .u64 .ptr .align 1 _Z13vv2par_kernelPvS_S_S_S_S_S__param_5,
	.param .u64 .ptr .align 1 _Z13vv2par_kernelPvS_S_S_S_S_S__param_6
)
{
	.reg .pred 	%p<10>;
	.reg .b32 	%r<56>;
	.reg .b32 	%f<3>;
	.reg .b64 	%rd<30>;
	.reg .b64 	%fd<75>;

	ld.param.u64 	%rd7, [_Z13vv2par_kernelPvS_S_S_S_S_S__param_3];
	ld.param.u64 	%rd8, [_Z13vv2par_kernelPvS_S_S_S_S_S__param_4];
	cvta.to.global.u64 	%rd9, %rd8;
	cvta.to.global.u64 	%rd10, %rd7;
	mov.u32 	%r22, %ctaid.x;
	mov.u32 	%r1, %ntid.x;
	mov.u32 	%r2, %tid.x;
	mad.lo.s32 	%r3, %r22, %r1, %r2;
	mul.wide.s32 	%rd11, %r3, 8;
	add.s64 	%rd12, %rd10, %rd11;
	ld.global.f64 	%fd1, [%rd12];
	add.s64 	%rd1, %rd9, %rd11;
	ld.const.u32 	%r4, [nParticles_gpu];
	setp.lt.s32 	%p1, %r4, 1;
	mov.f64 	%fd70, 0d0000000000000000;
	mov.f64 	%fd69, %fd70;
	@%p1 bra 	$L__BB0_11;
	ld.global.f64 	%fd2, [%rd1];
	shl.b32 	%r24, %r2, 3;
	mov.u32 	%r25, BLK_blob;
	add.s32 	%r5, %r25, %r24;
	ld.const.u32 	%r6, [blocksize_gpu];
	shl.b32 	%r7, %r6, 3;
	add.s32 	%r8, %r5, %r7;
	ld.const.f64 	%fd3, [myeps_gpu];
	ld.const.f64 	%fd4, [inv_2pi_gpu];
	ld.const.f64 	%fd5, [ksigmasqr_gpu];
	shl.b32 	%r9, %r6, 4;
	mov.f64 	%fd69, 0d0000000000000000;
	mov.b32 	%r52, 0;
	mov.u32 	%r53, %r52;
	mov.f64 	%fd70, %fd69;
$L__BB0_2:
	ld.param.u64 	%rd27, [_Z13vv2par_kernelPvS_S_S_S_S_S__param_2];
	ld.param.u64 	%rd26, [_Z13vv2par_kernelPvS_S_S_S_S_S__param_1];
	ld.param.u64 	%rd25, [_Z13vv2par_kernelPvS_S_S_S_S_S__param_0];
	neg.s32 	%r55, %r1;
	mad.lo.s32 	%r27, %r52, %r1, %r2;
	cvta.to.global.u64 	%rd13, %rd25;
	mul.wide.s32 	%rd14, %r27, 8;
	add.s64 	%rd15, %rd13, %rd14;
	ld.global.f64 	%fd28, [%rd15];
	st.shared.f64 	[%r5], %fd28;
	cvta.to.global.u64 	%rd16, %rd26;
	add.s64 	%rd17, %rd16, %rd14;
	ld.global.f64 	%fd29, [%rd17];
	st.shared.f64 	[%r8], %fd29;
	cvta.to.global.u64 	%rd18, %rd27;
	add.s64 	%rd19, %rd18, %rd14;
	ld.global.f64 	%fd30, [%rd19];
	add.s32 	%r28, %r8, %r7;
	st.shared.f64 	[%r28], %fd30;
	bar.sync 	0;
	mov.u32 	%r54, BLK_blob;
$L__BB0_3:
	ld.shared.f64 	%fd31, [%r54];
	add.s32 	%r29, %r54, %r7;
	ld.shared.f64 	%fd32, [%r29];
	add.s32 	%r30, %r54, %r9;
	ld.shared.f64 	%fd33, [%r30];
	sub.f64 	%fd10, %fd1, %fd31;
	sub.f64 	%fd11, %fd2, %fd32;
	mul.f64 	%fd34, %fd11, %fd11;
	fma.rn.f64 	%fd35, %fd10, %fd10, %fd34;
	add.f64 	%fd36, %fd3, %fd35;
	mul.f64 	%fd37, %fd33, %fd4;
	div.rn.f64 	%fd12, %fd37, %fd36;
	neg.f64 	%fd38, %fd36;
	div.rn.f64 	%fd13, %fd38, %fd5;
	fma.rn.f64 	%fd39, %fd13, 0d3FF71547652B82FE, 0d4338000000000000;
	{
	.reg .b32 %temp; 
	mov.b64 	{%r15, %temp}, %fd39;
	}
	mov.f64 	%fd40, 0dC338000000000000;
	add.rn.f64 	%fd41, %fd39, %fd40;
	fma.rn.f64 	%fd42, %fd41, 0dBFE62E42FEFA39EF, %fd13;
	fma.rn.f64 	%fd43, %fd41, 0dBC7ABC9E3B39803F, %fd42;
	fma.rn.f64 	%fd44, %fd43, 0d3E5ADE1569CE2BDF, 0d3E928AF3FCA213EA;
	fma.rn.f64 	%fd45, %fd44, %fd43, 0d3EC71DEE62401315;
	fma.rn.f64 	%fd46, %fd45, %fd43, 0d3EFA01997C89EB71;
	fma.rn.f64 	%fd47, %fd46, %fd43, 0d3F2A01A014761F65;
	fma.rn.f64 	%fd48, %fd47, %fd43, 0d3F56C16C1852B7AF;
	fma.rn.f64 	%fd49, %fd48, %fd43, 0d3F81111111122322;
	fma.rn.f64 	%fd50, %fd49, %fd43, 0d3FA55555555502A1;
	fma.rn.f64 	%fd51, %fd50, %fd43, 0d3FC5555555555511;
	fma.rn.f64 	%fd52, %fd51, %fd43, 0d3FE000000000000B;
	fma.rn.f64 	%fd53, %fd52, %fd43, 0d3FF0000000000000;
	fma.rn.f64 	%fd54, %fd53, %fd43, 0d3FF0000000000000;
	{
	.reg .b32 %temp; 
	mov.b64 	{%r16, %temp}, %fd54;
	}
	{
	.reg .b32 %temp; 
	mov.b64 	{%temp, %r17}, %fd54;
	}
	shl.b32 	%r31, %r15, 20;
	add.s32 	%r32, %r31, %r17;
	mov.b64 	%fd72, {%r16, %r32};
	{
	.reg .b32 %temp; 
	mov.b64 	{%temp, %r33}, %fd13;
	}
	mov.b32 	%f2, %r33;
	abs.f32 	%f1, %f2;
	setp.lt.f32 	%p2, %f1, 0f4086232B;
	mov.f64 	%fd71, %fd72;
	@%p2 bra 	$L__BB0_6;
	setp.lt.f64 	%p3, %fd13, 0d0000000000000000;
	add.f64 	%fd55, %fd13, 0d7FF0000000000000;
	selp.f64 	%fd71, 0d0000000000000000, %fd55, %p3;
	setp.geu.f32 	%p4, %f1, 0f40874800;
	@%p4 bra 	$L__BB0_6;
	shr.u32 	%r34, %r15, 31;
	add.s32 	%r35, %r15, %r34;
	shr.s32 	%r36, %r35, 1;
	shl.b32 	%r37, %r36, 20;
	add.s32 	%r38, %r17, %r37;
	mov.b64 	%fd56, {%r16, %r38};
	sub.s32 	%r39, %r15, %r36;
	shl.b32 	%r40, %r39, 20;
	add.s32 	%r41, %r40, 1072693248;
	mov.b32 	%r42, 0;
	mov.b64 	%fd57, {%r42, %r41};
	mul.f64 	%fd71, %fd57, %fd56;
$L__BB0_6:
	mov.f64 	%fd58, 0d3FF0000000000000;
	sub.f64 	%fd59, %fd58, %fd71;
	mul.f64 	%fd60, %fd11, %fd12;
	mul.f64 	%fd61, %fd60, %fd59;
	sub.f64 	%fd69, %fd69, %fd61;
	mul.f64 	%fd19, %fd10, %fd12;
	@%p2 bra 	$L__BB0_9;
	setp.lt.f64 	%p6, %fd13, 0d0000000000000000;
	add.f64 	%fd62, %fd13, 0d7FF0000000000000;
	selp.f64 	%fd72, 0d0000000000000000, %fd62, %p6;
	setp.geu.f32 	%p7, %f1, 0f40874800;
	@%p7 bra 	$L__BB0_9;
	shr.u32 	%r43, %r15, 31;
	add.s32 	%r44, %r15, %r43;
	shr.s32 	%r45, %r44, 1;
	shl.b32 	%r46, %r45, 20;
	add.s32 	%r47, %r17, %r46;
	mov.b64 	%fd63, {%r16, %r47};
	sub.s32 	%r48, %r15, %r45;
	shl.b32 	%r49, %r48, 20;
	add.s32 	%r50, %r49, 1072693248;
	mov.b32 	%r51, 0;
	mov.b64 	%fd64, {%r51, %r50};
	mul.f64 	%fd72, %fd64, %fd63;
$L__BB0_9:
	mov.f64 	%fd65, 0d3FF0000000000000;
	sub.f64 	%fd66, %fd65, %fd72;
	fma.rn.f64 	%fd70, %fd19, %fd66, %fd70;
	add.s32 	%r55, %r55, 1;
	setp.ne.s32 	%p8, %r55, 0;
	add.s32 	%r54, %r54, 8;
	@%p8 bra 	$L__BB0_3;
	bar.sync 	0;
	add.s32 	%r53, %r6, %r53;
	add.s32 	%r52, %r52, 1;
	setp.lt.s32 	%p9, %r53, %r4;
	@%p9 bra 	$L__BB0_2;
$L__BB0_11:
	ld.param.u64 	%rd29, [_Z13vv2par_kernelPvS_S_S_S_S_S__param_6];
	ld.param.u64 	%rd28, [_Z13vv2par_kernelPvS_S_S_S_S_S__param_5];
	cvta.to.global.u64 	%rd20, %rd28;
	cvta.to.global.u64 	%rd21, %rd29;
	mul.wide.s32 	%rd22, %r3, 8;
	add.s64 	%rd23, %rd20, %rd22;
	st.global.f64 	[%rd23], %fd69;
	add.s64 	%rd24, %rd21, %rd22;
	st.global.f64 	[%rd24], %fd70;
	ret;

}


// ===== COMPILED SASS (sm_100) =====

	.target	sm_100

	.elftype	@"ET_EXEC"


//--------------------- .note.nv.tkinfo           --------------------------
	.section	.note.nv.tkinfo,"",@"SHT_NOTE"
	.sectionflags	@"SHF_NOTE_NV_TKINFO"
	.tkinfo
        /*0018*/ 	.word	0x00000002
        /*0030*/ 	.string	""
        /*0030*/ 	.string	"ptxas"
        /*0030*/ 	.string	"Cuda compilation tools, release 13.0, V13.0.88"
        /*0030*/ 	.string	"Build cuda_13.0.r13.0/compiler.36424714_0"
        /*0030*/ 	.string	"-arch sm_100 -m 64 "



//--------------------- .note.nv.cuinfo           --------------------------
	.section	.note.nv.cuinfo,"",@"SHT_NOTE"
	.sectionflags	@"SHF_NOTE_NV_CUINFO"
        /*0018*/ 	.short	0x0002
        /*001a*/ 	.short	0x0064
        /*001c*/ 	.short	0x0082
	.zero		2


//--------------------- .nv.info                  --------------------------
	.section	.nv.info,"",@"SHT_CUDA_INFO"
	.align	4


	//----- nvinfo : EIATTR_REGCOUNT
	.align		4
        /*0000*/ 	.byte	0x04, 0x2f
        /*0002*/ 	.short	(.L_9 - .L_8)
	.align		4
.L_8:
        /*0004*/ 	.word	index@(_Z13vv2par_kernelPvS_S_S_S_S_S_)
        /*0008*/ 	.word	0x0000002e


	//----- nvinfo : EIATTR_FRAME_SIZE
	.align		4
.L_9:
        /*000c*/ 	.byte	0x04, 0x11
        /*000e*/ 	.short	(.L_11 - .L_10)
	.align		4
.L_10:
        /*0010*/ 	.word	index@($__internal_0_$__cuda_sm20_div_rn_f64_full)
        /*0014*/ 	.word	0x00000000


	//----- nvinfo : EIATTR_FRAME_SIZE
	.align		4
.L_11:
        /*0018*/ 	.byte	0x04, 0x11
        /*001a*/ 	.short	(.L_13 - .L_12)
	.align		4
.L_12:
        /*001c*/ 	.word	index@(_Z13vv2par_kernelPvS_S_S_S_S_S_)
        /*0020*/ 	.word	0x00000000


	//----- nvinfo : EIATTR_MIN_STACK_SIZE
	.align		4
.L_13:
        /*0024*/ 	.byte	0x04, 0x12
        /*0026*/ 	.short	(.L_15 - .L_14)
	.align		4
.L_14:
        /*0028*/ 	.word	index@(_Z13vv2par_kernelPvS_S_S_S_S_S_)
        /*002c*/ 	.word	0x00000000
.L_15:


//--------------------- .nv.compat                --------------------------
	.section	.nv.compat,"",@"SHT_CUDA_COMPAT_INFO"
	.align	4
        /*0000*/ 	.byte	0x02, 0x09, 0x00, 0x00, 0x02, 0x02, 0x01, 0x00, 0x02, 0x05, 0x05, 0x00, 0x03, 0x07, 0x01, 0x01
        /*0010*/ 	.byte	0x02, 0x03, 0x00, 0x00, 0x02, 0x06, 0x01, 0x00, 0x04, 0x0b, 0x08, 0x00, 0x01, 0x00, 0x00, 0x00
        /*0020*/ 	.byte	0x00, 0x00, 0x00, 0x00


//--------------------- .nv.info._Z13vv2par_kernelPvS_S_S_S_S_S_ --------------------------
	.section	.nv.info._Z13vv2par_kernelPvS_S_S_S_S_S_,"",@"SHT_CUDA_INFO"
	.sectionflags	@""
	.align	4


	//----- nvinfo : EIATTR_CUDA_API_VERSION
	.align		4
        /*0000*/ 	.byte	0x04, 0x37
        /*0002*/ 	.short	(.L_17 - .L_16)
.L_16:
        /*0004*/ 	.word	0x00000082


	//----- nvinfo : EIATTR_KPARAM_INFO
	.align		4
.L_17:
        /*0008*/ 	.byte	0x04, 0x17
        /*000a*/ 	.short	(.L_19 - .L_18)
.L_18:
        /*000c*/ 	.word	0x00000000
        /*0010*/ 	.short	0x0006
        /*0012*/ 	.short	0x0030
        /*0014*/ 	.byte	0x00, 0xf5, 0x21, 0x00


	//----- nvinfo : EIATTR_KPARAM_INFO
	.align		4
.L_19:
        /*0018*/ 	.byte	0x04, 0x17
        /*001a*/ 	.short	(.L_21 - .L_20)
.L_20:
        /*001c*/ 	.word	0x00000000
        /*0020*/ 	.short	0x0005
        /*0022*/ 	.short	0x0028
        /*0024*/ 	.byte	0x00, 0xf5, 0x21, 0x00


	//----- nvinfo : EIATTR_KPARAM_INFO
	.align		4
.L_21:
        /*0028*/ 	.byte	0x04, 0x17
        /*002a*/ 	.short	(.L_23 - .L_22)
.L_22:
        /*002c*/ 	.word	0x00000000
        /*0030*/ 	.short	0x0004
        /*0032*/ 	.short	0x0020
        /*0034*/ 	.byte	0x00, 0xf5, 0x21, 0x00


	//----- nvinfo : EIATTR_KPARAM_INFO
	.align		4
.L_23:
        /*0038*/ 	.byte	0x04, 0x17
        /*003a*/ 	.short	(.L_25 - .L_24)
.L_24:
        /*003c*/ 	.word	0x00000000
        /*0040*/ 	.short	0x0003
        /*0042*/ 	.short	0x0018
        /*0044*/ 	.byte	0x00, 0xf5, 0x21, 0x00


	//----- nvinfo : EIATTR_KPARAM_INFO
	.align		4
.L_25:
        /*0048*/ 	.byte	0x04, 0x17
        /*004a*/ 	.short	(.L_27 - .L_26)
.L_26:
        /*004c*/ 	.word	0x00000000
        /*0050*/ 	.short	0x0002
        /*0052*/ 	.short	0x0010
        /*0054*/ 	.byte	0x00, 0xf5, 0x21, 0x00


	//----- nvinfo : EIATTR_KPARAM_INFO
	.align		4
.L_27:
        /*0058*/ 	.byte	0x04, 0x17
        /*005a*/ 	.short	(.L_29 - .L_28)
.L_28:
        /*005c*/ 	.word	0x00000000
        /*0060*/ 	.short	0x0001
        /*0062*/ 	.short	0x0008
        /*0064*/ 	.byte	0x00, 0xf5, 0x21, 0x00


	//----- nvinfo : EIATTR_KPARAM_INFO
	.align		4
.L_29:
        /*0068*/ 	.byte	0x04, 0x17
        /*006a*/ 	.short	(.L_31 - .L_30)
.L_30:
        /*006c*/ 	.word	0x00000000
        /*0070*/ 	.short	0x0000
        /*0072*/ 	.short	0x0000
        /*0074*/ 	.byte	0x00, 0xf5, 0x21, 0x00


	//----- nvinfo : EIATTR_SPARSE_MMA_MASK
	.align		4
.L_31:
        /*0078*/ 	.byte	0x03, 0x50
        /*007a*/ 	.short	0x0000


	//----- nvinfo : EIATTR_MAXREG_COUNT
	.align		4
        /*007c*/ 	.byte	0x03, 0x1b
        /*007e*/ 	.short	0x00ff


	//----- nvinfo : EIATTR_NUM_BARRIERS
	.align		4
        /*0080*/ 	.byte	0x02, 0x4c
        /*0082*/ 	.byte	0x01
	.zero		1


	//----- nvinfo : EIATTR_MERCURY_ISA_VERSION
	.align		4
        /*0084*/ 	.byte	0x03, 0x5f
        /*0086*/ 	.short	0x0101


	//----- nvinfo : EIATTR_VRC_CTA_INIT_COUNT
	.align		4
        /*0088*/ 	.byte	0x02, 0x4a
	.zero		1
	.zero		1


	//----- nvinfo : EIATTR_EXIT_INSTR_OFFSETS
	.align		4
        /*008c*/ 	.byte	0x04, 0x1c
        /*008e*/ 	.short	(.L_33 - .L_32)


	//   ....[0]....
.L_32:
        /*0090*/ 	.word	0x00000d30


	//----- nvinfo : EIATTR_CRS_STACK_SIZE
	.align		4
.L_33:
        /*0094*/ 	.byte	0x04, 0x1e
        /*0096*/ 	.short	(.L_35 - .L_34)
.L_34:
        /*0098*/ 	.word	0x00000000


	//----- nvinfo : EIATTR_CBANK_PARAM_SIZE
	.align		4
.L_35:
        /*009c*/ 	.byte	0x03, 0x19
        /*009e*/ 	.short	0x0038


	//----- nvinfo : EIATTR_PARAM_CBANK
	.align		4
        /*00a0*/ 	.byte	0x04, 0x0a
        /*00a2*/ 	.short	(.L_37 - .L_36)
	.align		4
.L_36:
        /*00a4*/ 	.word	index@(.nv.constant0._Z13vv2par_kernelPvS_S_S_S_S_S_)
        /*00a8*/ 	.short	0x0380
        /*00aa*/ 	.short	0x0038


	//----- nvinfo : EIATTR_SW_WAR
	.align		4
.L_37:
        /*00ac*/ 	.byte	0x04, 0x36
        /*00ae*/ 	.short	(.L_39 - .L_38)
.L_38:
        /*00b0*/ 	.word	0x00000008
.L_39:


//--------------------- .nv.callgraph             --------------------------
	.section	.nv.callgraph,"",@"SHT_CUDA_CALLGRAPH"
	.align	4
	.sectionentsize	8
	.align		4
        /*0000*/ 	.word	0x00000000
	.align		4
        /*0004*/ 	.word	0xffffffff
	.align		4
        /*0008*/ 	.word	0x00000000
	.align		4
        /*000c*/ 	.word	0xfffffffe
	.align		4
        /*0010*/ 	.word	0x00000000
	.align		4
        /*0014*/ 	.word	0xfffffffd
	.align		4
        /*0018*/ 	.word	0x00000000
	.align		4
        /*001c*/ 	.word	0xfffffffc


//--------------------- .nv.constant3             --------------------------
	.section	.nv.constant3,"a",@progbits
	.align	8
.nv.constant3:
	.type		blocksize_gpu,@object
	.size		blocksize_gpu,(nParticles_gpu - blocksize_gpu)
blocksize_gpu:
	.zero		4
	.type		nParticles_gpu,@object
	.size		nParticles_gpu,(nTargets_gpu - nParticles_gpu)
nParticles_gpu:
	.zero		4
	.type		nTargets_gpu,@object
	.size		nTargets_gpu,(nParticleBlocks_gpu - nTargets_gpu)
nTargets_gpu:
	.zero		4
	.type		nParticleBlocks_gpu,@object
	.size		nParticleBlocks_gpu,(nTargetBlocks_gpu - nParticleBlocks_gpu)
nParticleBlocks_gpu:
	.zero		4
	.type		nTargetBlocks_gpu,@object
	.size		nTargetBlocks_gpu,(.L_4 - nTargetBlocks_gpu)
nTargetBlocks_gpu:
	.zero		4
.L_4:
	.zero		4
	.type		ksigmasqr_gpu,@object
	.size		ksigmasqr_gpu,(inv_2pi_gpu - ksigmasqr_gpu)
ksigmasqr_gpu:
	.zero		8
	.type		inv_2pi_gpu,@object
	.size		inv_2pi_gpu,(myeps_gpu - inv_2pi_gpu)
inv_2pi_gpu:
	.zero		8
	.type		myeps_gpu,@object
	.size		myeps_gpu,(.L_7 - myeps_gpu)
myeps_gpu:
	.zero		8
.L_7:


//--------------------- .text._Z13vv2par_kernelPvS_S_S_S_S_S_ --------------------------
	.section	.text._Z13vv2par_kernelPvS_S_S_S_S_S_,"ax",@progbits
	.align	128
        .global         _Z13vv2par_kernelPvS_S_S_S_S_S_
        .type           _Z13vv2par_kernelPvS_S_S_S_S_S_,@function
        .size           _Z13vv2par_kernelPvS_S_S_S_S_S_,(.L_x_17 - _Z13vv2par_kernelPvS_S_S_S_S_S_)
        .other          _Z13vv2par_kernelPvS_S_S_S_S_S_,@"STO_CUDA_ENTRY STV_DEFAULT"
_Z13vv2par_kernelPvS_S_S_S_S_S_:
.text._Z13vv2par_kernelPvS_S_S_S_S_S_:
[----:B------:R-:W-:Y:S01]  /*0000*/  LDC R1, c[0x0][0x37c] ;  /* 0x0000df00ff017b82 */ /* 0x000fe20000000800 */
[----:B------:R-:W0:Y:S01]  /*0010*/  S2R R4, SR_TID.X ;  /* 0x0000000000047919 */ /* 0x000e220000002100 */
[----:B------:R-:W1:Y:S06]  /*0020*/  LDCU UR5, c[0x3][0x4] ;  /* 0x00c00080ff0577ac */ /* 0x000e6c0008000800 */
[----:B------:R-:W0:Y:S01]  /*0030*/  S2UR UR4, SR_CTAID.X ;  /* 0x00000000000479c3 */ /* 0x000e220000002500 */
[----:B------:R-:W-:Y:S02]  /*0040*/  CS2R R16, SRZ ;  /* 0x0000000000107805 */ /* 0x000fe4000001ff00 */
[----:B------:R-:W-:Y:S01]  /*0050*/  CS2R R14, SRZ ;  /* 0x00000000000e7805 */ /* 0x000fe2000001ff00 */
[----:B------:R-:W2:Y:S04]  /*0060*/  LDCU.64 UR12, c[0x0][0x358] ;  /* 0x00006b00ff0c77ac */ /* 0x000ea80008000a00 */
[----:B------:R-:W0:Y:S01]  /*0070*/  LDC R5, c[0x0][0x360] ;  /* 0x0000d800ff057b82 */ /* 0x000e220000000800 */
[----:B-1----:R-:W-:Y:S01]  /*0080*/  UISETP.GE.AND UP0, UPT, UR5, 0x1, UPT ;  /* 0x000000010500788c */ /* 0x002fe2000bf06270 */
[----:B0-----:R-:W-:-:S08]  /*0090*/  IMAD R6, R5, UR4, R4 ;  /* 0x0000000405067c24 */ /* 0x001fd0000f8e0204 */
[----:B--2---:R-:W-:Y:S05]  /*00a0*/  BRA.U !UP0, `(.L_x_0) ;  /* 0x0000000d08087547 */ /* 0x004fea000b800000 */
[----:B------:R-:W0:Y:S08]  /*00b0*/  LDC.64 R12, c[0x0][0x398] ;  /* 0x0000e600ff0c7b82 */ /* 0x000e300000000a00 */
[----:B------:R-:W1:Y:S08]  /*00c0*/  LDC.64 R10, c[0x0][0x3a0] ;  /* 0x0000e800ff0a7b82 */ /* 0x000e700000000a00 */
[----:B------:R-:W2:Y:S01]  /*00d0*/  S2UR UR5, SR_CgaCtaId ;  /* 0x00000000000579c3 */ /* 0x000ea20000008800 */
[----:B0-----:R-:W-:-:S07]  /*00e0*/  IMAD.WIDE R12, R6, 0x8, R12 ;  /* 0x00000008060c7825 */ /* 0x001fce00078e020c */
[----:B------:R-:W0:Y:S01]  /*00f0*/  LDC R0, c[0x3][RZ] ;  /* 0x00c00000ff007b82 */ /* 0x000e220000000800 */
[----:B------:R-:W5:Y:S01]  /*0100*/  LDG.E.64 R12, desc[UR12][R12.64] ;  /* 0x0000000c0c0c7981 */ /* 0x000f62000c1e1b00 */
[----:B-1----:R-:W-:-:S06]  /*0110*/  IMAD.WIDE R10, R6, 0x8, R10 ;  /* 0x00000008060a7825 */ /* 0x002fcc00078e020a */
[----:B------:R-:W5:Y:S01]  /*0120*/  LDG.E.64 R10, desc[UR12][R10.64] ;  /* 0x0000000c0a0a7981 */ /* 0x000f62000c1e1b00 */
[----:B------:R-:W-:Y:S02]  /*0130*/  UMOV UR4, 0x400 ;  /* 0x0000040000047882 */ /* 0x000fe40000000000 */
[----:B--2---:R-:W-:Y:S01]  /*0140*/  ULEA UR4, UR5, UR4, 0x18 ;  /* 0x0000000405047291 */ /* 0x004fe2000f8ec0ff */
[----:B------:R-:W-:-:S05]  /*0150*/  IMAD.MOV.U32 R8, RZ, RZ, RZ ;  /* 0x000000ffff087224 */ /* 0x000fca00078e00ff */
[----:B------:R-:W-:Y:S02]  /*0160*/  LEA R7, R4, UR4, 0x3 ;  /* 0x0000000404077c11 */ /* 0x000fe4000f8e18ff */
[----:B------:R-:W-:Y:S02]  /*0170*/  CS2R R14, SRZ ;  /* 0x00000000000e7805 */ /* 0x000fe4000001ff00 */
[----:B------:R-:W-:Y:S01]  /*0180*/  CS2R R16, SRZ ;  /* 0x0000000000107805 */ /* 0x000fe2000001ff00 */
[----:B0-----:R-:W-:Y:S01]  /*0190*/  IMAD R9, R0, 0x8, R7 ;  /* 0x0000000800097824 */ /* 0x001fe200078e0207 */
[----:B------:R-:W-:-:S06]  /*01a0*/  UMOV UR4, URZ ;  /* 0x000000ff00047c82 */ /* 0x000fcc0008000000 */
.L_x_10:
[----:B------:R-:W0:Y:S01]  /*01b0*/  LDC.64 R2, c[0x0][0x380] ;  /* 0x0000e000ff027b82 */ /* 0x000e220000000a00 */
[----:B------:R-:W-:Y:S01]  /*01c0*/  IMAD R23, R5, UR4, R4 ;  /* 0x0000000405177c24 */ /* 0x000fe2000f8e0204 */
[----:B------:R-:W1:Y:S01]  /*01d0*/  LDCU UR14, c[0x3][0x4] ;  /* 0x00c00080ff0e77ac */ /* 0x000e620008000800 */
[----:B------:R-:W2:Y:S05]  /*01e0*/  LDCU UR16, c[0x3][URZ] ;  /* 0x00c00000ff1077ac */ /* 0x000eaa0008000800 */
[----:B------:R-:W3:Y:S01]  /*01f0*/  LDC.64 R18, c[0x0][0x388] ;  /* 0x0000e200ff127b82 */ /* 0x000ee20000000a00 */
[----:B------:R-:W4:Y:S01]  /*0200*/  LDCU UR7, c[0x3][0x1c] ;  /* 0x00c00380ff0777ac */ /* 0x000f220008000800 */
[----:B------:R-:W0:Y:S06]  /*0210*/  LDCU.128 UR8, c[0x3][0x20] ;  /* 0x00c00400ff0877ac */ /* 0x000e2c0008000c00 */
[----:B------:R-:W1:Y:S01]  /*0220*/  LDC.64 R20, c[0x0][0x390] ;  /* 0x0000e400ff147b82 */ /* 0x000e620000000a00 */
[----:B0-----:R-:W-:-:S07]  /*0230*/  IMAD.WIDE R2, R23, 0x8, R2 ;  /* 0x0000000817027825 */ /* 0x001fce00078e0202 */
[----:B------:R-:W0:Y:S01]  /*0240*/  LDC R0, c[0x3][RZ] ;  /* 0x00c00000ff007b82 */ /* 0x000e220000000800 */
[----:B------:R-:W2:Y:S01]  /*0250*/  LDG.E.64 R2, desc[UR12][R2.64] ;  /* 0x0000000c02027981 */ /* 0x000ea2000c1e1b00 */
[----:B---3--:R-:W-:-:S06]  /*0260*/  IMAD.WIDE R18, R23, 0x8, R18 ;  /* 0x0000000817127825 */ /* 0x008fcc00078e0212 */
[----:B------:R-:W3:Y:S01]  /*0270*/  LDG.E.64 R18, desc[UR12][R18.64] ;  /* 0x0000000c12127981 */ /* 0x000ee2000c1e1b00 */
[----:B-1----:R-:W-:-:S06]  /*0280*/  IMAD.WIDE R20, R23, 0x8, R20 ;  /* 0x0000000817147825 */ /* 0x002fcc00078e0214 */
[----:B------:R-:W4:Y:S01]  /*0290*/  LDG.E.64 R20, desc[UR12][R20.64] ;  /* 0x0000000c14147981 */ /* 0x000f22000c1e1b00 */
[----:B0-----:R-:W-:Y:S01]  /*02a0*/  IMAD R23, R0, 0x8, R9 ;  /* 0x0000000800177824 */ /* 0x001fe200078e0209 */
[----:B------:R-:W0:Y:S01]  /*02b0*/  S2UR UR6, SR_CgaCtaId ;  /* 0x00000000000679c3 */ /* 0x000e220000008800 */
[----:B------:R-:W-:Y:S01]  /*02c0*/  IMAD.IADD R8, R8, 0x1, R0 ;  /* 0x0000000108087824 */ /* 0x000fe200078e0200 */
[----:B------:R-:W-:Y:S01]  /*02d0*/  UMOV UR5, 0x400 ;  /* 0x0000040000057882 */ /* 0x000fe20000000000 */
[----:B------:R-:W-:-:S03]  /*02e0*/  IMAD.MOV R38, RZ, RZ, -R5 ;  /* 0x000000ffff267224 */ /* 0x000fc600078e0a05 */
[----:B------:R-:W-:Y:S01]  /*02f0*/  ISETP.GE.AND P1, PT, R8, UR14, PT ;  /* 0x0000000e08007c0c */ /* 0x000fe2000bf26270 */
[----:B0-----:R-:W-:Y:S01]  /*0300*/  ULEA UR5, UR6, UR5, 0x18 ;  /* 0x0000000506057291 */ /* 0x001fe2000f8ec0ff */
[----:B--2---:R0:W-:Y:S04]  /*0310*/  STS.64 [R7], R2 ;  /* 0x0000000207007388 */ /* 0x0041e80000000a00 */
[----:B---3--:R0:W-:Y:S04]  /*0320*/  STS.64 [R9], R18 ;  /* 0x0000001209007388 */ /* 0x0081e80000000a00 */
[----:B----4-:R0:W-:Y:S01]  /*0330*/  STS.64 [R23], R20 ;  /* 0x0000001417007388 */ /* 0x0101e20000000a00 */
[----:B------:R-:W-:Y:S06]  /*0340*/  BAR.SYNC.DEFER_BLOCKING 0x0 ;  /* 0x0000000000007b1d */ /* 0x000fec0000010000 */
.L_x_9:
[----:B------:R-:W-:Y:S02]  /*0350*/  ULEA UR6, UR16, UR5, 0x3 ;  /* 0x0000000510067291 */ /* 0x000fe4000f8e18ff */
[----:B0-----:R-:W0:Y:S01]  /*0360*/  LDS.64 R20, [UR5] ;  /* 0x00000005ff147984 */ /* 0x001e220008000a00 */
[----:B------:R-:W-:Y:S01]  /*0370*/  VIADD R38, R38, 0x1 ;  /* 0x0000000126267836 */ /* 0x000fe20000000000 */
[----:B------:R-:W-:Y:S04]  /*0380*/  BSSY.RECONVERGENT B0, `(.L_x_1) ;  /* 0x0000021000007945 */ /* 0x000fe80003800200 */
[----:B------:R-:W-:Y:S01]  /*0390*/  ISETP.NE.AND P2, PT, R38, RZ, PT ;  /* 0x000000ff2600720c */ /* 0x000fe20003f45270 */
[----:B------:R-:W1:Y:S01]  /*03a0*/  LDS.64 R18, [UR6] ;  /* 0x00000006ff127984 */ /* 0x000e620008000a00 */
[----:B------:R-:W-:-:S09]  /*03b0*/  ULEA UR6, UR16, UR5, 0x4 ;  /* 0x0000000510067291 */ /* 0x000fd2000f8e20ff */
[----:B------:R-:W2:Y:S01]  /*03c0*/  LDS.64 R24, [UR6] ;  /* 0x00000006ff187984 */ /* 0x000ea20008000a00 */
[----:B0----5:R-:W-:Y:S02]  /*03d0*/  DADD R20, R12, -R20 ;  /* 0x000000000c147229 */ /* 0x021fe40000000814 */
[----:B-1----:R-:W-:-:S08]  /*03e0*/  DADD R18, R10, -R18 ;  /* 0x000000000a127229 */ /* 0x002fd00000000812 */
[----:B------:R-:W-:Y:S02]  /*03f0*/  DMUL R2, R18, R18 ;  /* 0x0000001212027228 */ /* 0x000fe40000000000 */
[----:B--2---:R-:W-:-:S06]  /*0400*/  DMUL R24, R24, UR8 ;  /* 0x0000000818187c28 */ /* 0x004fcc0008000000 */
[----:B------:R-:W-:-:S04]  /*0410*/  DFMA R2, R20, R20, R2 ;  /* 0x000000141402722b */ /* 0x000fc80000000002 */
[----:B------:R-:W-:-:S04]  /*0420*/  FSETP.GEU.AND P3, PT, |R25|, 6.5827683646048100446e-37, PT ;  /* 0x036000001900780b */ /* 0x000fc80003f6e200 */
[----:B------:R-:W-:Y:S01]  /*0430*/  DADD R22, R2, UR10 ;  /* 0x0000000a02167e29 */ /* 0x000fe20008000000 */
[----:B------:R-:W-:-:S05]  /*0440*/  IMAD.MOV.U32 R2, RZ, RZ, 0x1 ;  /* 0x00000001ff027424 */ /* 0x000fca00078e00ff */
[----:B------:R-:W0:Y:S02]  /*0450*/  MUFU.RCP64H R3, R23 ;  /* 0x0000001700037308 */ /* 0x000e240000001800 */
[----:B0-----:R-:W-:-:S08]  /*0460*/  DFMA R26, -R22, R2, 1 ;  /* 0x3ff00000161a742b */ /* 0x001fd00000000102 */
[----:B------:R-:W-:-:S08]  /*0470*/  DFMA R26, R26, R26, R26 ;  /* 0x0000001a1a1a722b */ /* 0x000fd0000000001a */
[----:B------:R-:W-:-:S08]  /*0480*/  DFMA R26, R2, R26, R2 ;  /* 0x0000001a021a722b */ /* 0x000fd00000000002 */
[----:B------:R-:W-:-:S08]  /*0490*/  DFMA R2, -R22, R26, 1 ;  /* 0x3ff000001602742b */ /* 0x000fd0000000011a */
[----:B------:R-:W-:-:S08]  /*04a0*/  DFMA R2, R26, R2, R26 ;  /* 0x000000021a02722b */ /* 0x000fd0000000001a */
[----:B------:R-:W-:-:S08]  /*04b0*/  DMUL R26, R24, R2 ;  /* 0x00000002181a7228 */ /* 0x000fd00000000000 */
[----:B------:R-:W-:-:S08]  /*04c0*/  DFMA R28, -R22, R26, R24 ;  /* 0x0000001a161c722b */ /* 0x000fd00000000118 */
[----:B------:R-:W-:-:S10]  /*04d0*/  DFMA R2, R2, R28, R26 ;  /* 0x0000001c0202722b */ /* 0x000fd4000000001a */
[----:B------:R-:W-:-:S05]  /*04e0*/  FFMA R0, RZ, R23, R3 ;  /* 0x00000017ff007223 */ /* 0x000fca0000000003 */
[----:B------:R-:W-:-:S13]  /*04f0*/  FSETP.GT.AND P0, PT, |R0|, 1.469367938527859385e-39, PT ;  /* 0x001000000000780b */ /* 0x000fda0003f04200 */
[----:B------:R-:W-:Y:S05]  /*0500*/  @P0 BRA P3, `(.L_x_2) ;  /* 0x0000000000200947 */ /* 0x000fea0001800000 */
[----:B------:R-:W-:Y:S01]  /*0510*/  IMAD.MOV.U32 R28, RZ, RZ, R24 ;  /* 0x000000ffff1c7224 */ /* 0x000fe200078e0018 */
[----:B------:R-:W-:Y:S01]  /*0520*/  MOV R0, 0x570 ;  /* 0x0000057000007802 */ /* 0x000fe20000000f00 */
[----:B------:R-:W-:Y:S02]  /*0530*/  IMAD.MOV.U32 R29, RZ, RZ, R25 ;  /* 0x000000ffff1d7224 */ /* 0x000fe400078e0019 */
[----:B------:R-:W-:Y:S02]  /*0540*/  IMAD.MOV.U32 R26, RZ, RZ, R22 ;  /* 0x000000ffff1a7224 */ /* 0x000fe400078e0016 */
[----:B------:R-:W-:-:S07]  /*0550*/  IMAD.MOV.U32 R27, RZ, RZ, R23 ;  /* 0x000000ffff1b7224 */ /* 0x000fce00078e0017 */
[----:B------:R-:W-:Y:S05]  /*0560*/  CALL.REL.NOINC `($__internal_0_$__cuda_sm20_div_rn_f64_full) ;  /* 0x0000000400f47944 */ /* 0x000fea0003c00000 */
[----:B------:R-:W-:Y:S02]  /*0570*/  IMAD.MOV.U32 R2, RZ, RZ, R32 ;  /* 0x000000ffff027224 */ /* 0x000fe400078e0020 */
[----:B------:R-:W-:-:S07]  /*0580*/  IMAD.MOV.U32 R3, RZ, RZ, R33 ;  /* 0x000000ffff037224 */ /* 0x000fce00078e0021 */
.L_x_2:
[----:B------:R-:W-:Y:S05]  /*0590*/  BSYNC.RECONVERGENT B0 ;  /* 0x0000000000007941 */ /* 0x000fea0003800200 */
.L_x_1:
[----:B------:R-:W0:Y:S01]  /*05a0*/  LDC.64 R24, c[0x3][0x18] ;  /* 0x00c00600ff187b82 */ /* 0x000e220000000a00 */
[----:B------:R-:W0:Y:S01]  /*05b0*/  MUFU.RCP64H R27, UR7 ;  /* 0x00000007001b7d08 */ /* 0x000e220008001800 */
[----:B------:R-:W-:Y:S01]  /*05c0*/  IMAD.MOV.U32 R26, RZ, RZ, 0x1 ;  /* 0x00000001ff1a7424 */ /* 0x000fe200078e00ff */
[----:B------:R-:W-:Y:S05]  /*05d0*/  BSSY.RECONVERGENT B0, `(.L_x_3) ;  /* 0x0000017000007945 */ /* 0x000fea0003800200 */
[----:B0-----:R-:W-:-:S08]  /*05e0*/  DFMA R28, R26, -R24, 1 ;  /* 0x3ff000001a1c742b */ /* 0x001fd00000000818 */
[----:B------:R-:W-:-:S08]  /*05f0*/  DFMA R28, R28, R28, R28 ;  /* 0x0000001c1c1c722b */ /* 0x000fd0000000001c */
[----:B------:R-:W-:-:S08]  /*0600*/  DFMA R28, R26, R28, R26 ;  /* 0x0000001c1a1c722b */ /* 0x000fd0000000001a */
[----:B------:R-:W-:-:S08]  /*0610*/  DFMA R26, R28, -R24, 1 ;  /* 0x3ff000001c1a742b */ /* 0x000fd00000000818 */
[----:B------:R-:W-:-:S08]  /*0620*/  DFMA R26, R28, R26, R28 ;  /* 0x0000001a1c1a722b */ /* 0x000fd0000000001c */
[----:B------:R-:W-:-:S08]  /*0630*/  DMUL R28, R22, -R26 ;  /* 0x8000001a161c7228 */ /* 0x000fd00000000000 */
[--C-:B------:R-:W-:Y:S02]  /*0640*/  DFMA R24, R28, -R24, -R22.reuse ;  /* 0x800000181c18722b */ /* 0x100fe40000000816 */
[----:B------:R-:W-:-:S06]  /*0650*/  DADD R22, -RZ, -R22 ;  /* 0x00000000ff167229 */ /* 0x000fcc0000000916 */
[----:B------:R-:W-:-:S04]  /*0660*/  DFMA R24, R26, R24, R28 ;  /* 0x000000181a18722b */ /* 0x000fc8000000001c */
[----:B------:R-:W-:-:S06]  /*0670*/  FSETP.GEU.AND P3, PT, |R23|, 6.5827683646048100446e-37, PT ;  /* 0x036000001700780b */ /* 0x000fcc0003f6e200 */
[----:B------:R-:W-:-:S05]  /*0680*/  FFMA R0, RZ, UR7, R25 ;  /* 0x00000007ff007c23 */ /* 0x000fca0008000019 */
[----:B------:R-:W-:-:S13]  /*0690*/  FSETP.GT.AND P0, PT, |R0|, 1.469367938527859385e-39, PT ;  /* 0x001000000000780b */ /* 0x000fda0003f04200 */
[----:B------:R-:W-:Y:S05]  /*06a0*/  @P0 BRA P3, `(.L_x_4) ;  /* 0x0000000000240947 */ /* 0x000fea0001800000 */
[----:B------:R-:W0:Y:S01]  /*06b0*/  LDCU.64 UR14, c[0x3][0x18] ;  /* 0x00c00300ff0e77ac */ /* 0x000e220008000a00 */
[----:B------:R-:W-:Y:S01]  /*06c0*/  IMAD.MOV.U32 R28, RZ, RZ, R22 ;  /* 0x000000ffff1c7224 */ /* 0x000fe200078e0016 */
[----:B------:R-:W-:Y:S01]  /*06d0*/  MOV R0, 0x720 ;  /* 0x0000072000007802 */ /* 0x000fe20000000f00 */
[----:B------:R-:W-:Y:S02]  /*06e0*/  IMAD.MOV.U32 R29, RZ, RZ, R23 ;  /* 0x000000ffff1d7224 */ /* 0x000fe400078e0017 */
[----:B0-----:R-:W-:Y:S02]  /*06f0*/  IMAD.U32 R26, RZ, RZ, UR14 ;  /* 0x0000000eff1a7e24 */ /* 0x001fe4000f8e00ff */
[----:B------:R-:W-:-:S07]  /*0700*/  IMAD.U32 R27, RZ, RZ, UR15 ;  /* 0x0000000fff1b7e24 */ /* 0x000fce000f8e00ff */
[----:B------:R-:W-:Y:S05]  /*0710*/  CALL.REL.NOINC `($__internal_0_$__cuda_sm20_div_rn_f64_full) ;  /* 0x0000000400887944 */ /* 0x000fea0003c00000 */
[----:B------:R-:W-:Y:S01]  /*0720*/  IMAD.MOV.U32 R24, RZ, RZ, R32 ;  /* 0x000000ffff187224 */ /* 0x000fe200078e0020 */
[----:B------:R-:W-:-:S07]  /*0730*/  MOV R25, R33 ;  /* 0x0000002100197202 */ /* 0x000fce0000000f00 */
.L_x_4:
[----:B------:R-:W-:Y:S05]  /*0740*/  BSYNC.RECONVERGENT B0 ;  /* 0x0000000000007941 */ /* 0x000fea0003800200 */
.L_x_3:
[----:B------:R-:W-:Y:S01]  /*0750*/  IMAD.MOV.U32 R22, RZ, RZ, 0x652b82fe ;  /* 0x652b82feff167424 */ /* 0x000fe200078e00ff */
[----:B------:R-:W-:Y:S01]  /*0760*/  UMOV UR14, 0xfefa39ef ;  /* 0xfefa39ef000e7882 */ /* 0x000fe20000000000 */
[----:B------:R-:W-:Y:S01]  /*0770*/  IMAD.MOV.U32 R23, RZ, RZ, 0x3ff71547 ;  /* 0x3ff71547ff177424 */ /* 0x000fe200078e00ff */
[----:B------:R-:W-:Y:S01]  /*0780*/  UMOV UR15, 0x3fe62e42 ;  /* 0x3fe62e42000f7882 */ /* 0x000fe20000000000 */
[----:B------:R-:W-:Y:S01]  /*0790*/  FSETP.GEU.AND P4, PT, |R25|, 4.1917929649353027344, PT ;  /* 0x4086232b1900780b */ /* 0x000fe20003f8e200 */
[----:B------:R-:W-:Y:S01]  /*07a0*/  BSSY.RECONVERGENT B0, `(.L_x_5) ;  /* 0x0000039000007945 */ /* 0x000fe20003800200 */
[----:B------:R-:W-:Y:S02]  /*07b0*/  DMUL R18, R18, R2 ;  /* 0x0000000212127228 */ /* 0x000fe40000000000 */
[----:B------:R-:W-:-:S08]  /*07c0*/  DFMA R22, R24, R22, 6.75539944105574400000e+15 ;  /* 0x433800001816742b */ /* 0x000fd00000000016 */
[----:B------:R-:W-:-:S08]  /*07d0*/  DADD R26, R22, -6.75539944105574400000e+15 ;  /* 0xc3380000161a7429 */ /* 0x000fd00000000000 */
[----:B------:R-:W-:Y:S01]  /*07e0*/  DFMA R28, R26, -UR14, R24 ;  /* 0x8000000e1a1c7c2b */ /* 0x000fe20008000018 */
[----:B------:R-:W-:Y:S01]  /*07f0*/  UMOV UR14, 0x3b39803f ;  /* 0x3b39803f000e7882 */ /* 0x000fe20000000000 */
[----:B------:R-:W-:-:S06]  /*0800*/  UMOV UR15, 0x3c7abc9e ;  /* 0x3c7abc9e000f7882 */ /* 0x000fcc0000000000 */
[----:B------:R-:W-:Y:S01]  /*0810*/  DFMA R26, R26, -UR14, R28 ;  /* 0x8000000e1a1a7c2b */ /* 0x000fe2000800001c */
[----:B------:R-:W-:Y:S01]  /*0820*/  UMOV UR14, 0x69ce2bdf ;  /* 0x69ce2bdf000e7882 */ /* 0x000fe20000000000 */
[----:B------:R-:W-:Y:S01]  /*0830*/  IMAD.MOV.U32 R28, RZ, RZ, -0x35dec16 ;  /* 0xfca213eaff1c7424 */ /* 0x000fe200078e00ff */
[----:B------:R-:W-:Y:S01]  /*0840*/  UMOV UR15, 0x3e5ade15 ;  /* 0x3e5ade15000f7882 */ /* 0x000fe20000000000 */
[----:B------:R-:W-:-:S06]  /*0850*/  IMAD.MOV.U32 R29, RZ, RZ, 0x3e928af3 ;  /* 0x3e928af3ff1d7424 */ /* 0x000fcc00078e00ff */
[----:B------:R-:W-:Y:S01]  /*0860*/  DFMA R28, R26, UR14, R28 ;  /* 0x0000000e1a1c7c2b */ /* 0x000fe2000800001c */
[----:B------:R-:W-:Y:S01]  /*0870*/  UMOV UR14, 0x62401315 ;  /* 0x62401315000e7882 */ /* 0x000fe20000000000 */
[----:B------:R-:W-:-:S06]  /*0880*/  UMOV UR15, 0x3ec71dee ;  /* 0x3ec71dee000f7882 */ /* 0x000fcc0000000000 */
[----:B------:R-:W-:Y:S01]  /*0890*/  DFMA R28, R26, R28, UR14 ;  /* 0x0000000e1a1c7e2b */ /* 0x000fe2000800001c */
        /* <DEDUP_REMOVED lines=20> */
[----:B------:R-:W-:-:S08]  /*09e0*/  DFMA R28, R26, R28, UR14 ;  /* 0x0000000e1a1c7e2b */ /* 0x000fd0000800001c */
[----:B------:R-:W-:-:S08]  /*09f0*/  DFMA R28, R26, R28, 1 ;  /* 0x3ff000001a1c742b */ /* 0x000fd0000000001c */
[----:B------:R-:W-:-:S10]  /*0a00*/  DFMA R26, R26, R28, 1 ;  /* 0x3ff000001a1a742b */ /* 0x000fd4000000001c */
[----:B------:R-:W-:Y:S02]  /*0a10*/  IMAD R29, R22, 0x100000, R27 ;  /* 0x00100000161d7824 */ /* 0x000fe400078e021b */
[----:B------:R-:W-:Y:S02]  /*0a20*/  IMAD.MOV.U32 R28, RZ, RZ, R26 ;  /* 0x000000ffff1c7224 */ /* 0x000fe400078e001a */
[----:B------:R-:W-:Y:S02]  /*0a30*/  IMAD.MOV.U32 R31, RZ, RZ, R29 ;  /* 0x000000ffff1f7224 */ /* 0x000fe400078e001d */
[----:B------:R-:W-:Y:S01]  /*0a40*/  IMAD.MOV.U32 R30, RZ, RZ, R28 ;  /* 0x000000ffff1e7224 */ /* 0x000fe200078e001c */
[----:B------:R-:W-:Y:S06]  /*0a50*/  @!P4 BRA `(.L_x_6) ;  /* 0x000000000034c947 */ /* 0x000fec0003800000 */
[----:B------:R-:W-:Y:S01]  /*0a60*/  FSETP.GEU.AND P3, PT, |R25|, 4.2275390625, PT ;  /* 0x408748001900780b */ /* 0x000fe20003f6e200 */
[C---:B------:R-:W-:Y:S02]  /*0a70*/  DADD R30, R24.reuse, +INF ;  /* 0x7ff00000181e7429 */ /* 0x040fe40000000000 */
[----:B------:R-:W-:-:S08]  /*0a80*/  DSETP.GEU.AND P0, PT, R24, RZ, PT ;  /* 0x000000ff1800722a */ /* 0x000fd00003f0e000 */
[----:B------:R-:W-:Y:S02]  /*0a90*/  FSEL R30, R30, RZ, P0 ;  /* 0x000000ff1e1e7208 */ /* 0x000fe40000000000 */
[----:B------:R-:W-:Y:S01]  /*0aa0*/  @!P3 LEA.HI R0, R22, R22, RZ, 0x1 ;  /* 0x000000161600b211 */ /* 0x000fe200078f08ff */
[----:B------:R-:W-:Y:S01]  /*0ab0*/  @!P3 IMAD.MOV.U32 R32, RZ, RZ, R26 ;  /* 0x000000ffff20b224 */ /* 0x000fe200078e001a */
[----:B------:R-:W-:Y:S02]  /*0ac0*/  FSEL R31, R31, RZ, P0 ;  /* 0x000000ff1f1f7208 */ /* 0x000fe40000000000 */
[----:B------:R-:W-:-:S05]  /*0ad0*/  @!P3 SHF.R.S32.HI R33, RZ, 0x1, R0 ;  /* 0x00000001ff21b819 */ /* 0x000fca0000011400 */
[----:B------:R-:W-:Y:S02]  /*0ae0*/  @!P3 IMAD.IADD R34, R22, 0x1, -R33 ;  /* 0x000000011622b824 */ /* 0x000fe400078e0a21 */
[----:B------:R-:W-:-:S03]  /*0af0*/  @!P3 IMAD R33, R33, 0x100000, R27 ;  /* 0x001000002121b824 */ /* 0x000fc600078e021b */
[----:B------:R-:W-:Y:S01]  /*0b00*/  @!P3 LEA R35, R34, 0x3ff00000, 0x14 ;  /* 0x3ff000002223b811 */ /* 0x000fe200078ea0ff */
[----:B------:R-:W-:-:S06]  /*0b10*/  @!P3 IMAD.MOV.U32 R34, RZ, RZ, RZ ;  /* 0x000000ffff22b224 */ /* 0x000fcc00078e00ff */
[----:B------:R-:W-:-:S11]  /*0b20*/  @!P3 DMUL R30, R32, R34 ;  /* 0x00000022201eb228 */ /* 0x000fd60000000000 */
.L_x_6:
[----:B------:R-:W-:Y:S05]  /*0b30*/  BSYNC.RECONVERGENT B0 ;  /* 0x0000000000007941 */ /* 0x000fea0003800200 */
.L_x_5:
[----:B------:R-:W-:Y:S01]  /*0b40*/  DADD R30, -R30, 1 ;  /* 0x3ff000001e1e7429 */ /* 0x000fe20000000100 */
[----:B------:R-:W-:Y:S01]  /*0b50*/  BSSY.RECONVERGENT B0, `(.L_x_7) ;  /* 0x0000010000007945 */ /* 0x000fe20003800200 */
[----:B------:R-:W-:-:S06]  /*0b60*/  DMUL R2, R20, R2 ;  /* 0x0000000214027228 */ /* 0x000fcc0000000000 */
[----:B------:R-:W-:Y:S01]  /*0b70*/  DFMA R14, R30, -R18, R14 ;  /* 0x800000121e0e722b */ /* 0x000fe2000000000e */
[----:B------:R-:W-:Y:S10]  /*0b80*/  @!P4 BRA `(.L_x_8) ;  /* 0x000000000030c947 */ /* 0x000ff40003800000 */
[----:B------:R-:W-:Y:S01]  /*0b90*/  FSETP.GEU.AND P3, PT, |R25|, 4.2275390625, PT ;  /* 0x408748001900780b */ /* 0x000fe20003f6e200 */
[C---:B------:R-:W-:Y:S02]  /*0ba0*/  DADD R20, R24.reuse, +INF ;  /* 0x7ff0000018147429 */ /* 0x040fe40000000000 */
[----:B------:R-:W-:-:S08]  /*0bb0*/  DSETP.GEU.AND P0, PT, R24, RZ, PT ;  /* 0x000000ff1800722a */ /* 0x000fd00003f0e000 */
[----:B------:R-:W-:Y:S02]  /*0bc0*/  FSEL R28, R20, RZ, P0 ;  /* 0x000000ff141c7208 */ /* 0x000fe40000000000 */
[----:B------:R-:W-:Y:S02]  /*0bd0*/  @!P3 LEA.HI R0, R22, R22, RZ, 0x1 ;  /* 0x000000161600b211 */ /* 0x000fe400078f08ff */
[----:B------:R-:W-:Y:S02]  /*0be0*/  FSEL R29, R21, RZ, P0 ;  /* 0x000000ff151d7208 */ /* 0x000fe40000000000 */
[----:B------:R-:W-:-:S04]  /*0bf0*/  @!P3 SHF.R.S32.HI R19, RZ, 0x1, R0 ;  /* 0x00000001ff13b819 */ /* 0x000fc80000011400 */
[----:B------:R-:W-:Y:S01]  /*0c00*/  @!P3 LEA R27, R19, R27, 0x14 ;  /* 0x0000001b131bb211 */ /* 0x000fe200078ea0ff */
[----:B------:R-:W-:-:S05]  /*0c10*/  @!P3 IMAD.IADD R18, R22, 0x1, -R19 ;  /* 0x000000011612b824 */ /* 0x000fca00078e0a13 */
[----:B------:R-:W-:Y:S01]  /*0c20*/  @!P3 LEA R19, R18, 0x3ff00000, 0x14 ;  /* 0x3ff000001213b811 */ /* 0x000fe200078ea0ff */
[----:B------:R-:W-:-:S06]  /*0c30*/  @!P3 IMAD.MOV.U32 R18, RZ, RZ, RZ ;  /* 0x000000ffff12b224 */ /* 0x000fcc00078e00ff */
[----:B------:R-:W-:-:S11]  /*0c40*/  @!P3 DMUL R28, R26, R18 ;  /* 0x000000121a1cb228 */ /* 0x000fd60000000000 */
.L_x_8:
[----:B------:R-:W-:Y:S05]  /*0c50*/  BSYNC.RECONVERGENT B0 ;  /* 0x0000000000007941 */ /* 0x000fea0003800200 */
.L_x_7:
[----:B------:R-:W-:Y:S01]  /*0c60*/  DADD R28, -R28, 1 ;  /* 0x3ff000001c1c7429 */ /* 0x000fe20000000100 */
[----:B------:R-:W-:-:S07]  /*0c70*/  UIADD3 UR5, UPT, UPT, UR5, 0x8, URZ ;  /* 0x0000000805057890 */ /* 0x000fce000fffe0ff */
[----:B------:R-:W-:Y:S01]  /*0c80*/  DFMA R16, R2, R28, R16 ;  /* 0x0000001c0210722b */ /* 0x000fe20000000010 */
[----:B------:R-:W-:Y:S10]  /*0c90*/  @P2 BRA `(.L_x_9) ;  /* 0xfffffff400ac2947 */ /* 0x000ff4000383ffff */
[----:B------:R-:W-:Y:S01]  /*0ca0*/  BAR.SYNC.DEFER_BLOCKING 0x0 ;  /* 0x0000000000007b1d */ /* 0x000fe20000010000 */
[----:B------:R-:W-:-:S05]  /*0cb0*/  UIADD3 UR4, UPT, UPT, UR4, 0x1, URZ ;  /* 0x0000000104047890 */ /* 0x000fca000fffe0ff */
[----:B------:R-:W-:Y:S07]  /*0cc0*/  @!P1 BRA `(.L_x_10) ;  /* 0xfffffff400389947 */ /* 0x000fee000383ffff */
.L_x_0:
[----:B------:R-:W0:Y:S08]  /*0cd0*/  LDC.64 R2, c[0x0][0x3a8] ;  /* 0x0000ea00ff027b82 */ /* 0x000e300000000a00 */
[----:B------:R-:W1:Y:S01]  /*0ce0*/  LDC.64 R4, c[0x0][0x3b0] ;  /* 0x0000ec00ff047b82 */ /* 0x000e620000000a00 */
[----:B0-----:R-:W-:-:S05]  /*0cf0*/  IMAD.WIDE R2, R6, 0x8, R2 ;  /* 0x0000000806027825 */ /* 0x001fca00078e0202 */
[----:B------:R-:W-:Y:S01]  /*0d00*/  STG.E.64 desc[UR12][R2.64], R14 ;  /* 0x0000000e02007986 */ /* 0x000fe2000c101b0c */
[----:B-1----:R-:W-:-:S05]  /*0d10*/  IMAD.WIDE R6, R6, 0x8, R4 ;  /* 0x0000000806067825 */ /* 0x002fca00078e0204 */
[----:B------:R-:W-:Y:S01]  /*0d20*/  STG.E.64 desc[UR12][R6.64], R16 ;  /* 0x0000001006007986 */ /* 0x000fe2000c101b0c */
[----:B------:R-:W-:Y:S05]  /*0d30*/  EXIT ;  /* 0x000000000000794d */ /* 0x000fea0003800000 */
        .weak           $__internal_0_$__cuda_sm20_div_rn_f64_full
        .type           $__internal_0_$__cuda_sm20_div_rn_f64_full,@function
        .size           $__internal_0_$__cuda_sm20_div_rn_f64_full,(.L_x_17 - $__internal_0_$__cuda_sm20_div_rn_f64_full)
$__internal_0_$__cuda_sm20_div_rn_f64_full:
[C---:B------:R-:W-:Y:S01]  /*0d40*/  FSETP.GEU.AND P0, PT, |R27|.reuse, 1.469367938527859385e-39, PT ;  /* 0x001000001b00780b */ /* 0x040fe20003f0e200 */
[----:B------:R-:W-:Y:S01]  /*0d50*/  IMAD.MOV.U32 R30, RZ, RZ, 0x1 ;  /* 0x00000001ff1e7424 */ /* 0x000fe200078e00ff */
[----:B------:R-:W-:Y:S01]  /*0d60*/  LOP3.LUT R24, R27, 0x800fffff, RZ, 0xc0, !PT ;  /* 0x800fffff1b187812 */ /* 0x000fe200078ec0ff */
[----:B------:R-:W-:Y:S01]  /*0d70*/  IMAD.MOV.U32 R40, RZ, RZ, 0x1ca00000 ;  /* 0x1ca00000ff287424 */ /* 0x000fe200078e00ff */
[C---:B------:R-:W-:Y:S01]  /*0d80*/  FSETP.GEU.AND P4, PT, |R29|.reuse, 1.469367938527859385e-39, PT ;  /* 0x001000001d00780b */ /* 0x040fe20003f8e200 */
[----:B------:R-:W-:Y:S01]  /*0d90*/  BSSY.RECONVERGENT B1, `(.L_x_11) ;  /* 0x0000052000017945 */ /* 0x000fe20003800200 */
[----:B------:R-:W-:Y:S01]  /*0da0*/  LOP3.LUT R25, R24, 0x3ff00000, RZ, 0xfc, !PT ;  /* 0x3ff0000018197812 */ /* 0x000fe200078efcff */
[----:B------:R-:W-:Y:S01]  /*0db0*/  IMAD.MOV.U32 R24, RZ, RZ, R26 ;  /* 0x000000ffff187224 */ /* 0x000fe200078e001a */
[----:B------:R-:W-:Y:S02]  /*0dc0*/  LOP3.LUT R39, R29, 0x7ff00000, RZ, 0xc0, !PT ;  /* 0x7ff000001d277812 */ /* 0x000fe400078ec0ff */
[----:B------:R-:W-:-:S03]  /*0dd0*/  LOP3.LUT R42, R27, 0x7ff00000, RZ, 0xc0, !PT ;  /* 0x7ff000001b2a7812 */ /* 0x000fc600078ec0ff */
[----:B------:R-:W-:Y:S01]  /*0de0*/  @!P0 DMUL R24, R26, 8.98846567431157953865e+307 ;  /* 0x7fe000001a188828 */ /* 0x000fe20000000000 */
[----:B------:R-:W-:Y:S01]  /*0df0*/  ISETP.GE.U32.AND P3, PT, R39, R42, PT ;  /* 0x0000002a2700720c */ /* 0x000fe20003f66070 */
[----:B------:R-:W-:Y:S02]  /*0e00*/  IMAD.MOV.U32 R41, RZ, RZ, R39 ;  /* 0x000000ffff297224 */ /* 0x000fe400078e0027 */
[----:B------:R-:W-:Y:S02]  /*0e10*/  @!P4 LOP3.LUT R34, R27, 0x7ff00000, RZ, 0xc0, !PT ;  /* 0x7ff000001b22c812 */ /* 0x000fe400078ec0ff */
[----:B------:R-:W0:Y:S02]  /*0e20*/  MUFU.RCP64H R31, R25 ;  /* 0x00000019001f7308 */ /* 0x000e240000001800 */
[----:B------:R-:W-:Y:S02]  /*0e30*/  @!P4 ISETP.GE.U32.AND P5, PT, R39, R34, PT ;  /* 0x000000222700c20c */ /* 0x000fe40003fa6070 */
[----:B------:R-:W-:-:S02]  /*0e40*/  @!P0 LOP3.LUT R42, R25, 0x7ff00000, RZ, 0xc0, !PT ;  /* 0x7ff00000192a8812 */ /* 0x000fc400078ec0ff */
[----:B------:R-:W-:-:S04]  /*0e50*/  @!P4 SEL R35, R40, 0x63400000, !P5 ;  /* 0x634000002823c807 */ /* 0x000fc80006800000 */
[----:B------:R-:W-:-:S04]  /*0e60*/  @!P4 LOP3.LUT R36, R35, 0x80000000, R29, 0xf8, !PT ;  /* 0x800000002324c812 */ /* 0x000fc800078ef81d */
[----:B------:R-:W-:Y:S01]  /*0e70*/  @!P4 LOP3.LUT R37, R36, 0x100000, RZ, 0xfc, !PT ;  /* 0x001000002425c812 */ /* 0x000fe200078efcff */
[----:B------:R-:W-:Y:S01]  /*0e80*/  @!P4 IMAD.MOV.U32 R36, RZ, RZ, RZ ;  /* 0x000000ffff24c224 */ /* 0x000fe200078e00ff */
[----:B0-----:R-:W-:-:S08]  /*0e90*/  DFMA R32, R30, -R24, 1 ;  /* 0x3ff000001e20742b */ /* 0x001fd00000000818 */
[----:B------:R-:W-:-:S08]  /*0ea0*/  DFMA R32, R32, R32, R32 ;  /* 0x000000202020722b */ /* 0x000fd00000000020 */
[----:B------:R-:W-:Y:S01]  /*0eb0*/  DFMA R32, R30, R32, R30 ;  /* 0x000000201e20722b */ /* 0x000fe2000000001e */
[----:B------:R-:W-:Y:S01]  /*0ec0*/  SEL R31, R40, 0x63400000, !P3 ;  /* 0x63400000281f7807 */ /* 0x000fe20005800000 */
[----:B------:R-:W-:-:S03]  /*0ed0*/  IMAD.MOV.U32 R30, RZ, RZ, R28 ;  /* 0x000000ffff1e7224 */ /* 0x000fc600078e001c */
[----:B------:R-:W-:-:S03]  /*0ee0*/  LOP3.LUT R31, R31, 0x800fffff, R29, 0xf8, !PT ;  /* 0x800fffff1f1f7812 */ /* 0x000fc600078ef81d */
[----:B------:R-:W-:-:S03]  /*0ef0*/  DFMA R34, R32, -R24, 1 ;  /* 0x3ff000002022742b */ /* 0x000fc60000000818 */
[----:B------:R-:W-:-:S05]  /*0f00*/  @!P4 DFMA R30, R30, 2, -R36 ;  /* 0x400000001e1ec82b */ /* 0x000fca0000000824 */
[----:B------:R-:W-:-:S05]  /*0f10*/  DFMA R32, R32, R34, R32 ;  /* 0x000000222020722b */ /* 0x000fca0000000020 */
[----:B------:R-:W-:-:S03]  /*0f20*/  @!P4 LOP3.LUT R41, R31, 0x7ff00000, RZ, 0xc0, !PT ;  /* 0x7ff000001f29c812 */ /* 0x000fc600078ec0ff */
[----:B------:R-:W-:Y:S02]  /*0f30*/  DMUL R34, R32, R30 ;  /* 0x0000001e20227228 */ /* 0x000fe40000000000 */
[----:B------:R-:W-:-:S05]  /*0f40*/  VIADD R43, R41, 0xffffffff ;  /* 0xffffffff292b7836 */ /* 0x000fca0000000000 */
[----:B------:R-:W-:Y:S01]  /*0f50*/  ISETP.GT.U32.AND P0, PT, R43, 0x7feffffe, PT ;  /* 0x7feffffe2b00780c */ /* 0x000fe20003f04070 */
[----:B------:R-:W-:Y:S01]  /*0f60*/  VIADD R43, R42, 0xffffffff ;  /* 0xffffffff2a2b7836 */ /* 0x000fe20000000000 */
[----:B------:R-:W-:-:S04]  /*0f70*/  DFMA R36, R34, -R24, R30 ;  /* 0x800000182224722b */ /* 0x000fc8000000001e */
[----:B------:R-:W-:-:S04]  /*0f80*/  ISETP.GT.U32.OR P0, PT, R43, 0x7feffffe, P0 ;  /* 0x7feffffe2b00780c */ /* 0x000fc80000704470 */
[----:B------:R-:W-:-:S09]  /*0f90*/  DFMA R36, R32, R36, R34 ;  /* 0x000000242024722b */ /* 0x000fd20000000022 */
[----:B------:R-:W-:Y:S05]  /*0fa0*/  @P0 BRA `(.L_x_12) ;  /* 0x00000000006c0947 */ /* 0x000fea0003800000 */
[----:B------:R-:W-:-:S04]  /*0fb0*/  LOP3.LUT R32, R27, 0x7ff00000, RZ, 0xc0, !PT ;  /* 0x7ff000001b207812 */ /* 0x000fc800078ec0ff */
[CC--:B------:R-:W-:Y:S02]  /*0fc0*/  VIADDMNMX R28, R39.reuse, -R32.reuse, 0xb9600000, !PT ;  /* 0xb9600000271c7446 */ /* 0x0c0fe40007800920 */
[----:B------:R-:W-:Y:S02]  /*0fd0*/  ISETP.GE.U32.AND P0, PT, R39, R32, PT ;  /* 0x000000202700720c */ /* 0x000fe40003f06070 */
[----:B------:R-:W-:Y:S02]  /*0fe0*/  VIMNMX R28, PT, PT, R28, 0x46a00000, PT ;  /* 0x46a000001c1c7848 */ /* 0x000fe40003fe0100 */
[----:B------:R-:W-:-:S05]  /*0ff0*/  SEL R29, R40, 0x63400000, !P0 ;  /* 0x63400000281d7807 */ /* 0x000fca0004000000 */
[----:B------:R-:W-:Y:S02]  /*1000*/  IMAD.IADD R34, R28, 0x1, -R29 ;  /* 0x000000011c227824 */ /* 0x000fe400078e0a1d */
[----:B------:R-:W-:Y:S02]  /*1010*/  IMAD.MOV.U32 R28, RZ, RZ, RZ ;  /* 0x000000ffff1c7224 */ /* 0x000fe400078e00ff */
[----:B------:R-:W-:-:S06]  /*1020*/  VIADD R29, R34, 0x7fe00000 ;  /* 0x7fe00000221d7836 */ /* 0x000fcc0000000000 */
[----:B------:R-:W-:-:S10]  /*1030*/  DMUL R32, R36, R28 ;  /* 0x0000001c24207228 */ /* 0x000fd40000000000 */
[----:B------:R-:W-:-:S13]  /*1040*/  FSETP.GTU.AND P0, PT, |R33|, 1.469367938527859385e-39, PT ;  /* 0x001000002100780b */ /* 0x000fda0003f0c200 */
[----:B------:R-:W-:Y:S05]  /*1050*/  @P0 BRA `(.L_x_13) ;  /* 0x0000000000940947 */ /* 0x000fea0003800000 */
[----:B------:R-:W-:Y:S01]  /*1060*/  DFMA R24, R36, -R24, R30 ;  /* 0x800000182418722b */ /* 0x000fe2000000001e */
[----:B------:R-:W-:-:S09]  /*1070*/  MOV R28, RZ ;  /* 0x000000ff001c7202 */ /* 0x000fd20000000f00 */
[C---:B------:R-:W-:Y:S02]  /*1080*/  FSETP.NEU.AND P0, PT, R25.reuse, RZ, PT ;  /* 0x000000ff1900720b */ /* 0x040fe40003f0d000 */
[----:B------:R-:W-:-:S04]  /*1090*/  LOP3.LUT R27, R25, 0x80000000, R27, 0x48, !PT ;  /* 0x80000000191b7812 */ /* 0x000fc800078e481b */
[----:B------:R-:W-:-:S07]  /*10a0*/  LOP3.LUT R29, R27, R29, RZ, 0xfc, !PT ;  /* 0x0000001d1b1d7212 */ /* 0x000fce00078efcff */
[----:B------:R-:W-:Y:S05]  /*10b0*/  @!P0 BRA `(.L_x_13) ;  /* 0x00000000007c8947 */ /* 0x000fea0003800000 */
[----:B------:R-:W-:Y:S01]  /*10c0*/  IMAD.MOV R25, RZ, RZ, -R34 ;  /* 0x000000ffff197224 */ /* 0x000fe200078e0a22 */
[----:B------:R-:W-:Y:S01]  /*10d0*/  DMUL.RP R28, R36, R28 ;  /* 0x0000001c241c7228 */ /* 0x000fe20000008000 */
[----:B------:R-:W-:-:S06]  /*10e0*/  IMAD.MOV.U32 R24, RZ, RZ, RZ ;  /* 0x000000ffff187224 */ /* 0x000fcc00078e00ff */
[----:B------:R-:W-:-:S03]  /*10f0*/  DFMA R24, R32, -R24, R36 ;  /* 0x800000182018722b */ /* 0x000fc60000000024 */
[----:B------:R-:W-:-:S03]  /*1100*/  LOP3.LUT R27, R29, R27, RZ, 0x3c, !PT ;  /* 0x0000001b1d1b7212 */ /* 0x000fc600078e3cff */
[----:B------:R-:W-:-:S04]  /*1110*/  IADD3 R24, PT, PT, -R34, -0x43300000, RZ ;  /* 0xbcd0000022187810 */ /* 0x000fc80007ffe1ff */
[----:B------:R-:W-:-:S04]  /*1120*/  FSETP.NEU.AND P0, PT, |R25|, R24, PT ;  /* 0x000000181900720b */ /* 0x000fc80003f0d200 */
[----:B------:R-:W-:Y:S02]  /*1130*/  FSEL R32, R28, R32, !P0 ;  /* 0x000000201c207208 */ /* 0x000fe40004000000 */
[----:B------:R-:W-:Y:S01]  /*1140*/  FSEL R33, R27, R33, !P0 ;  /* 0x000000211b217208 */ /* 0x000fe20004000000 */
[----:B------:R-:W-:Y:S06]  /*1150*/  BRA `(.L_x_13) ;  /* 0x0000000000547947 */ /* 0x000fec0003800000 */
.L_x_12:
[----:B------:R-:W-:-:S14]  /*1160*/  DSETP.NAN.AND P0, PT, R28, R28, PT ;  /* 0x0000001c1c00722a */ /* 0x000fdc0003f08000 */
[----:B------:R-:W-:Y:S05]  /*1170*/  @P0 BRA `(.L_x_14) ;  /* 0x0000000000440947 */ /* 0x000fea0003800000 */
[----:B------:R-:W-:-:S14]  /*1180*/  DSETP.NAN.AND P0, PT, R26, R26, PT ;  /* 0x0000001a1a00722a */ /* 0x000fdc0003f08000 */
[----:B------:R-:W-:Y:S05]  /*1190*/  @P0 BRA `(.L_x_15) ;  /* 0x0000000000300947 */ /* 0x000fea0003800000 */
[----:B------:R-:W-:Y:S01]  /*11a0*/  ISETP.NE.AND P0, PT, R41, R42, PT ;  /* 0x0000002a2900720c */ /* 0x000fe20003f05270 */
[----:B------:R-:W-:Y:S02]  /*11b0*/  IMAD.MOV.U32 R32, RZ, RZ, 0x0 ;  /* 0x00000000ff207424 */ /* 0x000fe400078e00ff */
[----:B------:R-:W-:-:S10]  /*11c0*/  IMAD.MOV.U32 R33, RZ, RZ, -0x80000 ;  /* 0xfff80000ff217424 */ /* 0x000fd400078e00ff */
[----:B------:R-:W-:Y:S05]  /*11d0*/  @!P0 BRA `(.L_x_13) ;  /* 0x0000000000348947 */ /* 0x000fea0003800000 */
[----:B------:R-:W-:Y:S02]  /*11e0*/  ISETP.NE.AND P0, PT, R41, 0x7ff00000, PT ;  /* 0x7ff000002900780c */ /* 0x000fe40003f05270 */
[----:B------:R-:W-:Y:S02]  /*11f0*/  LOP3.LUT R33, R29, 0x80000000, R27, 0x48, !PT ;  /* 0x800000001d217812 */ /* 0x000fe400078e481b */
[----:B------:R-:W-:-:S13]  /*1200*/  ISETP.EQ.OR P0, PT, R42, RZ, !P0 ;  /* 0x000000ff2a00720c */ /* 0x000fda0004702670 */
[----:B------:R-:W-:Y:S01]  /*1210*/  @P0 LOP3.LUT R24, R33, 0x7ff00000, RZ, 0xfc, !PT ;  /* 0x7ff0000021180812 */ /* 0x000fe200078efcff */
[----:B------:R-:W-:Y:S02]  /*1220*/  @!P0 IMAD.MOV.U32 R32, RZ, RZ, RZ ;  /* 0x000000ffff208224 */ /* 0x000fe400078e00ff */
[----:B------:R-:W-:Y:S02]  /*1230*/  @P0 IMAD.MOV.U32 R32, RZ, RZ, RZ ;  /* 0x000000ffff200224 */ /* 0x000fe400078e00ff */
[----:B------:R-:W-:Y:S01]  /*1240*/  @P0 IMAD.MOV.U32 R33, RZ, RZ, R24 ;  /* 0x000000ffff210224 */ /* 0x000fe200078e0018 */
[----:B------:R-:W-:Y:S06]  /*1250*/  BRA `(.L_x_13) ;  /* 0x0000000000147947 */ /* 0x000fec0003800000 */
.L_x_15:
[----:B------:R-:W-:Y:S01]  /*1260*/  LOP3.LUT R33, R27, 0x80000, RZ, 0xfc, !PT ;  /* 0x000800001b217812 */ /* 0x000fe200078efcff */
[----:B------:R-:W-:Y:S01]  /*1270*/  IMAD.MOV.U32 R32, RZ, RZ, R26 ;  /* 0x000000ffff207224 */ /* 0x000fe200078e001a */
[----:B------:R-:W-:Y:S06]  /*1280*/  BRA `(.L_x_13) ;  /* 0x0000000000087947 */ /* 0x000fec0003800000 */
.L_x_14:
[----:B------:R-:W-:Y:S01]  /*1290*/  LOP3.LUT R33, R29, 0x80000, RZ, 0xfc, !PT ;  /* 0x000800001d217812 */ /* 0x000fe200078efcff */
[----:B------:R-:W-:-:S07]  /*12a0*/  IMAD.MOV.U32 R32, RZ, RZ, R28 ;  /* 0x000000ffff207224 */ /* 0x000fce00078e001c */
.L_x_13:
[----:B------:R-:W-:Y:S05]  /*12b0*/  BSYNC.RECONVERGENT B1 ;  /* 0x0000000000017941 */ /* 0x000fea0003800200 */
.L_x_11:
[----:B------:R-:W-:Y:S02]  /*12c0*/  IMAD.MOV.U32 R24, RZ, RZ, R0 ;  /* 0x000000ffff187224 */ /* 0x000fe400078e0000 */
[----:B------:R-:W-:-:S04]  /*12d0*/  IMAD.MOV.U32 R25, RZ, RZ, 0x0 ;  /* 0x00000000ff197424 */ /* 0x000fc800078e00ff */
[----:B------:R-:W-:Y:S05]  /*12e0*/  RET.REL.NODEC R24 `(_Z13vv2par_kernelPvS_S_S_S_S_S_) ;  /* 0xffffffec18447950 */ /* 0x000fea0003c3ffff */
.L_x_16:
[----:B------:R-:W-:-:S00]  /*12f0*/  BRA `(.L_x_16) ;  /* 0xfffffffc00fc7947 */ /* 0x000fc0000383ffff */
[----:B------:R-:W-:-:S00]  /*1300*/  NOP ;  /* 0x0000000000007918 */ /* 0x000fc00000000000 */
[----:B------:R-:W-:-:S00]  /*1310*/  NOP ;  /* 0x0000000000007918 */ /* 0x000fc00000000000 */
[----:B------:R-:W-:-:S00]  /*1320*/  NOP ;  /* 0x0000000000007918 */ /* 0x000fc00000000000 */
[----:B------:R-:W-:-:S00]  /*1330*/  NOP ;  /* 0x0000000000007918 */ /* 0x000fc00000000000 */
[----:B------:R-:W-:-:S00]  /*1340*/  NOP ;  /* 0x0000000000007918 */ /* 0x000fc00000000000 */
[----:B------:R-:W-:-:S00]  /*1350*/  NOP ;  /* 0x0000000000007918 */ /* 0x000fc00000000000 */
[----:B------:R-:W-:-:S00]  /*1360*/  NOP ;  /* 0x0000000000007918 */ /* 0x000fc00000000000 */
[----:B------:R-:W-:-:S00]  /*1370*/  NOP ;  /* 0x0000000000007918 */ /* 0x000fc00000000000 */
.L_x_17:


//--------------------- .nv.shared._Z13vv2par_kernelPvS_S_S_S_S_S_ --------------------------
	.section	.nv.shared._Z13vv2par_kernelPvS_S_S_S_S_S_,"aw",@nobits
	.sectionflags	@""
	.align	16
	.zero		1024


//--------------------- .nv.shared.reserved.0     --------------------------
	.section	.nv.shared.reserved.0,"aw",@nobits
	.weak		__nv_reservedSMEM_offset_0_alias
	.size		__nv_reservedSMEM_offset_0_alias, 0, 64
	.other		__nv_reservedSMEM_offset_0_alias,@"STO_CUDA_RESERVED_SHARED STV_DEFAULT"
__nv_reservedSMEM_offset_0_alias:
	.zero		0
	.zero		64


//--------------------- .nv.constant0._Z13vv2par_kernelPvS_S_S_S_S_S_ --------------------------
	.section	.nv.constant0._Z13vv2par_kernelPvS_S_S_S_S_S_,"a",@progbits
	.sectionflags	@""
	.align	4
.nv.constant0._Z13vv2par_kernelPvS_S_S_S_S_S_:
	.zero		952


//--------------------- SYMBOLS --------------------------

	.type		.nv.reservedSmem.offset0,@object
	.size		.nv.reservedSmem.offset0,0x4
	.type		.nv.reservedSmem.cap,@object
	.size		.nv.reservedSmem.cap,0x4
